//
// Generated by NVIDIA NVVM Compiler
//
// Compiler Build ID: CL-36424714
// Cuda compilation tools, release 13.0, V13.0.88
// Based on NVVM 20.0.0
//

.version 9.0
.target sm_100
.address_size 64

	// .globl	_Z12chequeoFilasPcPb
.extern .func  (.param .b32 func_retval0) vprintf
(
	.param .b64 vprintf_param_0,
	.param .b64 vprintf_param_1
)
;
.global .align 1 .b8 $str[18] = {112, 101, 116, 111, 32, 101, 110, 32, 117, 110, 97, 32, 102, 105, 108, 97, 10};
.global .align 1 .b8 $str$1[21] = {112, 101, 116, 111, 32, 101, 110, 32, 117, 110, 97, 32, 99, 111, 108, 117, 109, 110, 97, 10};
.global .align 1 .b8 $str$2[19] = {112, 101, 116, 111, 32, 101, 110, 32, 115, 117, 98, 99, 117, 97, 100, 114, 111, 10};

.visible .entry _Z12chequeoFilasPcPb(
	.param .u64 .ptr .align 1 _Z12chequeoFilasPcPb_param_0,
	.param .u64 .ptr .align 1 _Z12chequeoFilasPcPb_param_1
)
{
	.local .align 1 .b8 	__local_depot0[9];
	.reg .b64 	%SP;
	.reg .b64 	%SPL;
	.reg .pred 	%p<20>;
	.reg .b16 	%rs<29>;
	.reg .b32 	%r<8>;
	.reg .b64 	%rd<40>;

	mov.u64 	%SPL, __local_depot0;
	ld.param.u64 	%rd11, [_Z12chequeoFilasPcPb_param_0];
	ld.param.u64 	%rd12, [_Z12chequeoFilasPcPb_param_1];
	add.u64 	%rd1, %SPL, 0;
	mov.u32 	%r2, %ctaid.x;
	mov.u32 	%r3, %ntid.x;
	mov.u32 	%r4, %tid.x;
	mad.lo.s32 	%r1, %r2, %r3, %r4;
	setp.gt.s32 	%p1, %r1, 8;
	@%p1 bra 	$L__BB0_28;
	cvta.to.global.u64 	%rd14, %rd11;
	mov.b16 	%rs10, 0;
	st.local.u8 	[%rd1], %rs10;
	st.local.u8 	[%rd1+1], %rs10;
	st.local.u8 	[%rd1+2], %rs10;
	st.local.u8 	[%rd1+3], %rs10;
	st.local.u8 	[%rd1+4], %rs10;
	st.local.u8 	[%rd1+5], %rs10;
	st.local.u8 	[%rd1+6], %rs10;
	st.local.u8 	[%rd1+7], %rs10;
	st.local.u8 	[%rd1+8], %rs10;
	mul.lo.s32 	%r5, %r1, 9;
	cvt.s64.s32 	%rd15, %r5;
	add.s64 	%rd2, %rd14, %rd15;
	ld.global.u8 	%rs1, [%rd2];
	setp.eq.s16 	%p2, %rs1, 46;
	@%p2 bra 	$L__BB0_5;
	cvt.u64.u16 	%rd16, %rs1;
	cvt.s64.s8 	%rd17, %rd16;
	add.s64 	%rd3, %rd1, %rd17;
	ld.local.u8 	%rs11, [%rd3+-49];
	setp.eq.s16 	%p3, %rs11, 0;
	@%p3 bra 	$L__BB0_4;
$L__BB0_3:
	mov.u64 	%rd35, $str;
	cvta.global.u64 	%rd36, %rd35;
	{ // callseq 0, 0
	.param .b64 param0;
	st.param.b64 	[param0], %rd36;
	.param .b64 param1;
	st.param.b64 	[param1], 0;
	.param .b32 retval0;
	call.uni (retval0), 
	vprintf, 
	(
	param0, 
	param1
	);
	ld.param.b32 	%r6, [retval0];
	} // callseq 0
	cvt.s64.s32 	%rd37, %r1;
	cvta.to.global.u64 	%rd38, %rd12;
	add.s64 	%rd39, %rd38, %rd37;
	mov.b16 	%rs28, 0;
	st.global.u8 	[%rd39], %rs28;
	bra.uni 	$L__BB0_28;
$L__BB0_4:
	mov.b16 	%rs12, 1;
	st.local.u8 	[%rd3+-49], %rs12;
$L__BB0_5:
	ld.global.u8 	%rs2, [%rd2+1];
	setp.eq.s16 	%p4, %rs2, 46;
	@%p4 bra 	$L__BB0_8;
	cvt.u64.u16 	%rd18, %rs2;
	cvt.s64.s8 	%rd19, %rd18;
	add.s64 	%rd4, %rd1, %rd19;
	ld.local.u8 	%rs13, [%rd4+-49];
	setp.ne.s16 	%p5, %rs13, 0;
	@%p5 bra 	$L__BB0_3;
	mov.b16 	%rs14, 1;
	st.local.u8 	[%rd4+-49], %rs14;
$L__BB0_8:
	ld.global.u8 	%rs3, [%rd2+2];
	setp.eq.s16 	%p6, %rs3, 46;
	@%p6 bra 	$L__BB0_11;
	cvt.u64.u16 	%rd20, %rs3;
	cvt.s64.s8 	%rd21, %rd20;
	add.s64 	%rd5, %rd1, %rd21;
	ld.local.u8 	%rs15, [%rd5+-49];
	setp.ne.s16 	%p7, %rs15, 0;
	@%p7 bra 	$L__BB0_3;
	mov.b16 	%rs16, 1;
	st.local.u8 	[%rd5+-49], %rs16;
$L__BB0_11:
	ld.global.u8 	%rs4, [%rd2+3];
	setp.eq.s16 	%p8, %rs4, 46;
	@%p8 bra 	$L__BB0_14;
	cvt.u64.u16 	%rd22, %rs4;
	cvt.s64.s8 	%rd23, %rd22;
	add.s64 	%rd6, %rd1, %rd23;
	ld.local.u8 	%rs17, [%rd6+-49];
	setp.ne.s16 	%p9, %rs17, 0;
	@%p9 bra 	$L__BB0_3;
	mov.b16 	%rs18, 1;
	st.local.u8 	[%rd6+-49], %rs18;
$L__BB0_14:
	ld.global.u8 	%rs5, [%rd2+4];
	setp.eq.s16 	%p10, %rs5, 46;
	@%p10 bra 	$L__BB0_17;
	cvt.u64.u16 	%rd24, %rs5;
	cvt.s64.s8 	%rd25, %rd24;
	add.s64 	%rd7, %rd1, %rd25;
	ld.local.u8 	%rs19, [%rd7+-49];
	setp.ne.s16 	%p11, %rs19, 0;
	@%p11 bra 	$L__BB0_3;
	mov.b16 	%rs20, 1;
	st.local.u8 	[%rd7+-49], %rs20;
$L__BB0_17:
	ld.global.u8 	%rs6, [%rd2+5];
	setp.eq.s16 	%p12, %rs6, 46;
	@%p12 bra 	$L__BB0_20;
	cvt.u64.u16 	%rd26, %rs6;
	cvt.s64.s8 	%rd27, %rd26;
	add.s64 	%rd8, %rd1, %rd27;
	ld.local.u8 	%rs21, [%rd8+-49];
	setp.ne.s16 	%p13, %rs21, 0;
	@%p13 bra 	$L__BB0_3;
	mov.b16 	%rs22, 1;
	st.local.u8 	[%rd8+-49], %rs22;
$L__BB0_20:
	ld.global.u8 	%rs7, [%rd2+6];
	setp.eq.s16 	%p14, %rs7, 46;
	@%p14 bra 	$L__BB0_23;
	cvt.u64.u16 	%rd28, %rs7;
	cvt.s64.s8 	%rd29, %rd28;
	add.s64 	%rd9, %rd1, %rd29;
	ld.local.u8 	%rs23, [%rd9+-49];
	setp.ne.s16 	%p15, %rs23, 0;
	@%p15 bra 	$L__BB0_3;
	mov.b16 	%rs24, 1;
	st.local.u8 	[%rd9+-49], %rs24;
$L__BB0_23:
	ld.global.u8 	%rs8, [%rd2+7];
	setp.eq.s16 	%p16, %rs8, 46;
	@%p16 bra 	$L__BB0_26;
	cvt.u64.u16 	%rd30, %rs8;
	cvt.s64.s8 	%rd31, %rd30;
	add.s64 	%rd10, %rd1, %rd31;
	ld.local.u8 	%rs25, [%rd10+-49];
	setp.ne.s16 	%p17, %rs25, 0;
	@%p17 bra 	$L__BB0_3;
	mov.b16 	%rs26, 1;
	st.local.u8 	[%rd10+-49], %rs26;
$L__BB0_26:
	ld.global.u8 	%rs9, [%rd2+8];
	setp.eq.s16 	%p18, %rs9, 46;
	@%p18 bra 	$L__BB0_28;
	cvt.u64.u16 	%rd32, %rs9;
	cvt.s64.s8 	%rd33, %rd32;
	add.s64 	%rd34, %rd1, %rd33;
	ld.local.u8 	%rs27, [%rd34+-49];
	setp.ne.s16 	%p19, %rs27, 0;
	@%p19 bra 	$L__BB0_3;
$L__BB0_28:
	ret;

}
	// .globl	_Z15chequeoColumnasPcPb
.visible .entry _Z15chequeoColumnasPcPb(
	.param .u64 .ptr .align 1 _Z15chequeoColumnasPcPb_param_0,
	.param .u64 .ptr .align 1 _Z15chequeoColumnasPcPb_param_1
)
{
	.local .align 1 .b8 	__local_depot1[9];
	.reg .b64 	%SP;
	.reg .b64 	%SPL;
	.reg .pred 	%p<20>;
	.reg .b16 	%rs<29>;
	.reg .b32 	%r<7>;
	.reg .b64 	%rd<40>;

	mov.u64 	%SPL, __local_depot1;
	ld.param.u64 	%rd11, [_Z15chequeoColumnasPcPb_param_0];
	ld.param.u64 	%rd12, [_Z15chequeoColumnasPcPb_param_1];
	add.u64 	%rd1, %SPL, 0;
	mov.u32 	%r2, %ctaid.x;
	mov.u32 	%r3, %ntid.x;
	mov.u32 	%r4, %tid.x;
	mad.lo.s32 	%r1, %r2, %r3, %r4;
	setp.gt.s32 	%p1, %r1, 8;
	@%p1 bra 	$L__BB1_28;
	cvta.to.global.u64 	%rd14, %rd11;
	mov.b16 	%rs10, 0;
	st.local.u8 	[%rd1], %rs10;
	st.local.u8 	[%rd1+1], %rs10;
	st.local.u8 	[%rd1+2], %rs10;
	st.local.u8 	[%rd1+3], %rs10;
	st.local.u8 	[%rd1+4], %rs10;
	st.local.u8 	[%rd1+5], %rs10;
	st.local.u8 	[%rd1+6], %rs10;
	st.local.u8 	[%rd1+7], %rs10;
	st.local.u8 	[%rd1+8], %rs10;
	cvt.s64.s32 	%rd15, %r1;
	add.s64 	%rd2, %rd14, %rd15;
	ld.global.u8 	%rs1, [%rd2];
	setp.eq.s16 	%p2, %rs1, 46;
	@%p2 bra 	$L__BB1_5;
	cvt.u64.u16 	%rd16, %rs1;
	cvt.s64.s8 	%rd17, %rd16;
	add.s64 	%rd3, %rd1, %rd17;
	ld.local.u8 	%rs11, [%rd3+-49];
	setp.eq.s16 	%p3, %rs11, 0;
	@%p3 bra 	$L__BB1_4;
$L__BB1_3:
	mov.u64 	%rd36, $str$1;
	cvta.global.u64 	%rd37, %rd36;
	{ // callseq 1, 0
	.param .b64 param0;
	st.param.b64 	[param0], %rd37;
	.param .b64 param1;
	st.param.b64 	[param1], 0;
	.param .b32 retval0;
	call.uni (retval0), 
	vprintf, 
	(
	param0, 
	param1
	);
	ld.param.b32 	%r5, [retval0];
	} // callseq 1
	cvta.to.global.u64 	%rd38, %rd12;
	add.s64 	%rd39, %rd38, %rd15;
	mov.b16 	%rs28, 0;
	st.global.u8 	[%rd39+9], %rs28;
	bra.uni 	$L__BB1_28;
$L__BB1_4:
	mov.b16 	%rs12, 1;
	st.local.u8 	[%rd3+-49], %rs12;
$L__BB1_5:
	ld.global.u8 	%rs2, [%rd2+9];
	setp.eq.s16 	%p4, %rs2, 46;
	@%p4 bra 	$L__BB1_8;
	cvt.u64.u16 	%rd18, %rs2;
	cvt.s64.s8 	%rd19, %rd18;
	add.s64 	%rd4, %rd1, %rd19;
	ld.local.u8 	%rs13, [%rd4+-49];
	setp.ne.s16 	%p5, %rs13, 0;
	@%p5 bra 	$L__BB1_3;
	mov.b16 	%rs14, 1;
	st.local.u8 	[%rd4+-49], %rs14;
$L__BB1_8:
	ld.global.u8 	%rs3, [%rd2+18];
	setp.eq.s16 	%p6, %rs3, 46;
	@%p6 bra 	$L__BB1_11;
	cvt.u64.u16 	%rd20, %rs3;
	cvt.s64.s8 	%rd21, %rd20;
	add.s64 	%rd5, %rd1, %rd21;
	ld.local.u8 	%rs15, [%rd5+-49];
	setp.ne.s16 	%p7, %rs15, 0;
	@%p7 bra 	$L__BB1_3;
	mov.b16 	%rs16, 1;
	st.local.u8 	[%rd5+-49], %rs16;
$L__BB1_11:
	ld.global.u8 	%rs4, [%rd2+27];
	setp.eq.s16 	%p8, %rs4, 46;
	@%p8 bra 	$L__BB1_14;
	cvt.u64.u16 	%rd22, %rs4;
	cvt.s64.s8 	%rd23, %rd22;
	add.s64 	%rd6, %rd1, %rd23;
	ld.local.u8 	%rs17, [%rd6+-49];
	setp.ne.s16 	%p9, %rs17, 0;
	@%p9 bra 	$L__BB1_3;
	mov.b16 	%rs18, 1;
	st.local.u8 	[%rd6+-49], %rs18;
$L__BB1_14:
	ld.global.u8 	%rs5, [%rd2+36];
	setp.eq.s16 	%p10, %rs5, 46;
	@%p10 bra 	$L__BB1_17;
	cvt.u64.u16 	%rd24, %rs5;
	cvt.s64.s8 	%rd25, %rd24;
	add.s64 	%rd7, %rd1, %rd25;
	ld.local.u8 	%rs19, [%rd7+-49];
	setp.ne.s16 	%p11, %rs19, 0;
	@%p11 bra 	$L__BB1_3;
	mov.b16 	%rs20, 1;
	st.local.u8 	[%rd7+-49], %rs20;
$L__BB1_17:
	ld.global.u8 	%rs6, [%rd2+45];
	setp.eq.s16 	%p12, %rs6, 46;
	@%p12 bra 	$L__BB1_20;
	cvt.u64.u16 	%rd26, %rs6;
	cvt.s64.s8 	%rd27, %rd26;
	add.s64 	%rd8, %rd1, %rd27;
	ld.local.u8 	%rs21, [%rd8+-49];
	setp.ne.s16 	%p13, %rs21, 0;
	@%p13 bra 	$L__BB1_3;
	mov.b16 	%rs22, 1;
	st.local.u8 	[%rd8+-49], %rs22;
$L__BB1_20:
	ld.global.u8 	%rs7, [%rd2+54];
	setp.eq.s16 	%p14, %rs7, 46;
	@%p14 bra 	$L__BB1_23;
	cvt.u64.u16 	%rd28, %rs7;
	cvt.s64.s8 	%rd29, %rd28;
	add.s64 	%rd9, %rd1, %rd29;
	ld.local.u8 	%rs23, [%rd9+-49];
	setp.ne.s16 	%p15, %rs23, 0;
	@%p15 bra 	$L__BB1_3;
	mov.b16 	%rs24, 1;
	st.local.u8 	[%rd9+-49], %rs24;
$L__BB1_23:
	ld.global.u8 	%rs8, [%rd2+63];
	setp.eq.s16 	%p16, %rs8, 46;
	@%p16 bra 	$L__BB1_26;
	cvt.u64.u16 	%rd30, %rs8;
	cvt.s64.s8 	%rd31, %rd30;
	add.s64 	%rd10, %rd1, %rd31;
	ld.local.u8 	%rs25, [%rd10+-49];
	setp.ne.s16 	%p17, %rs25, 0;
	@%p17 bra 	$L__BB1_3;
	mov.b16 	%rs26, 1;
	st.local.u8 	[%rd10+-49], %rs26;
$L__BB1_26:
	ld.global.u8 	%rs9, [%rd2+72];
	setp.eq.s16 	%p18, %rs9, 46;
	@%p18 bra 	$L__BB1_28;
	cvt.u64.u16 	%rd32, %rs9;
	cvt.s64.s8 	%rd33, %rd32;
	add.s64 	%rd34, %rd1, %rd33;
	ld.local.u8 	%rs27, [%rd34+-49];
	setp.ne.s16 	%p19, %rs27, 0;
	@%p19 bra 	$L__BB1_3;
$L__BB1_28:
	ret;

}
	// .globl	_Z17chequeoSubcuadrosPcPb
.visible .entry _Z17chequeoSubcuadrosPcPb(
	.param .u64 .ptr .align 1 _Z17chequeoSubcuadrosPcPb_param_0,
	.param .u64 .ptr .align 1 _Z17chequeoSubcuadrosPcPb_param_1
)
{
	.local .align 1 .b8 	__local_depot2[9];
	.reg .b64 	%SP;
	.reg .b64 	%SPL;
	.reg .pred 	%p<19>;
	.reg .b16 	%rs<29>;
	.reg .b32 	%r<14>;
	.reg .b64 	%rd<40>;

	mov.u64 	%SPL, __local_depot2;
	ld.param.u64 	%rd12, [_Z17chequeoSubcuadrosPcPb_param_0];
	ld.param.u64 	%rd11, [_Z17chequeoSubcuadrosPcPb_param_1];
	cvta.to.global.u64 	%rd13, %rd12;
	add.u64 	%rd1, %SPL, 0;
	mov.u32 	%r2, %ctaid.x;
	mov.u32 	%r3, %ntid.x;
	mov.u32 	%r4, %tid.x;
	mad.lo.s32 	%r1, %r2, %r3, %r4;
	mul.hi.s32 	%r5, %r1, 1431655766;
	shr.u32 	%r6, %r5, 31;
	add.s32 	%r7, %r5, %r6;
	mul.lo.s32 	%r8, %r7, 3;
	sub.s32 	%r9, %r1, %r8;
	mov.b16 	%rs10, 0;
	st.local.u8 	[%rd1], %rs10;
	st.local.u8 	[%rd1+1], %rs10;
	st.local.u8 	[%rd1+2], %rs10;
	st.local.u8 	[%rd1+3], %rs10;
	st.local.u8 	[%rd1+4], %rs10;
	st.local.u8 	[%rd1+5], %rs10;
	st.local.u8 	[%rd1+6], %rs10;
	st.local.u8 	[%rd1+7], %rs10;
	st.local.u8 	[%rd1+8], %rs10;
	mul.lo.s32 	%r10, %r7, 27;
	mad.lo.s32 	%r11, %r9, 3, %r10;
	cvt.s64.s32 	%rd15, %r11;
	add.s64 	%rd2, %rd13, %rd15;
	ld.global.u8 	%rs1, [%rd2];
	setp.eq.s16 	%p1, %rs1, 46;
	@%p1 bra 	$L__BB2_4;
	cvt.u64.u16 	%rd16, %rs1;
	cvt.s64.s8 	%rd17, %rd16;
	add.s64 	%rd3, %rd1, %rd17;
	ld.local.u8 	%rs11, [%rd3+-49];
	setp.eq.s16 	%p2, %rs11, 0;
	@%p2 bra 	$L__BB2_3;
$L__BB2_2:
	mov.u64 	%rd35, $str$2;
	cvta.global.u64 	%rd36, %rd35;
	{ // callseq 2, 0
	.param .b64 param0;
	st.param.b64 	[param0], %rd36;
	.param .b64 param1;
	st.param.b64 	[param1], 0;
	.param .b32 retval0;
	call.uni (retval0), 
	vprintf, 
	(
	param0, 
	param1
	);
	ld.param.b32 	%r12, [retval0];
	} // callseq 2
	cvt.s64.s32 	%rd37, %r1;
	cvta.to.global.u64 	%rd38, %rd11;
	add.s64 	%rd39, %rd38, %rd37;
	mov.b16 	%rs28, 0;
	st.global.u8 	[%rd39], %rs28;
	bra.uni 	$L__BB2_27;
$L__BB2_3:
	mov.b16 	%rs12, 1;
	st.local.u8 	[%rd3+-49], %rs12;
$L__BB2_4:
	ld.global.u8 	%rs2, [%rd2+1];
	setp.eq.s16 	%p3, %rs2, 46;
	@%p3 bra 	$L__BB2_7;
	cvt.u64.u16 	%rd18, %rs2;
	cvt.s64.s8 	%rd19, %rd18;
	add.s64 	%rd4, %rd1, %rd19;
	ld.local.u8 	%rs13, [%rd4+-49];
	setp.ne.s16 	%p4, %rs13, 0;
	@%p4 bra 	$L__BB2_2;
	mov.b16 	%rs14, 1;
	st.local.u8 	[%rd4+-49], %rs14;
$L__BB2_7:
	ld.global.u8 	%rs3, [%rd2+2];
	setp.eq.s16 	%p5, %rs3, 46;
	@%p5 bra 	$L__BB2_10;
	cvt.u64.u16 	%rd20, %rs3;
	cvt.s64.s8 	%rd21, %rd20;
	add.s64 	%rd5, %rd1, %rd21;
	ld.local.u8 	%rs15, [%rd5+-49];
	setp.ne.s16 	%p6, %rs15, 0;
	@%p6 bra 	$L__BB2_2;
	mov.b16 	%rs16, 1;
	st.local.u8 	[%rd5+-49], %rs16;
$L__BB2_10:
	ld.global.u8 	%rs4, [%rd2+9];
	setp.eq.s16 	%p7, %rs4, 46;
	@%p7 bra 	$L__BB2_13;
	cvt.u64.u16 	%rd22, %rs4;
	cvt.s64.s8 	%rd23, %rd22;
	add.s64 	%rd6, %rd1, %rd23;
	ld.local.u8 	%rs17, [%rd6+-49];
	setp.ne.s16 	%p8, %rs17, 0;
	@%p8 bra 	$L__BB2_2;
	mov.b16 	%rs18, 1;
	st.local.u8 	[%rd6+-49], %rs18;
$L__BB2_13:
	ld.global.u8 	%rs5, [%rd2+10];
	setp.eq.s16 	%p9, %rs5, 46;
	@%p9 bra 	$L__BB2_16;
	cvt.u64.u16 	%rd24, %rs5;
	cvt.s64.s8 	%rd25, %rd24;
	add.s64 	%rd7, %rd1, %rd25;
	ld.local.u8 	%rs19, [%rd7+-49];
	setp.ne.s16 	%p10, %rs19, 0;
	@%p10 bra 	$L__BB2_2;
	mov.b16 	%rs20, 1;
	st.local.u8 	[%rd7+-49], %rs20;
$L__BB2_16:
	ld.global.u8 	%rs6, [%rd2+11];
	setp.eq.s16 	%p11, %rs6, 46;
	@%p11 bra 	$L__BB2_19;
	cvt.u64.u16 	%rd26, %rs6;
	cvt.s64.s8 	%rd27, %rd26;
	add.s64 	%rd8, %rd1, %rd27;
	ld.local.u8 	%rs21, [%rd8+-49];
	setp.ne.s16 	%p12, %rs21, 0;
	@%p12 bra 	$L__BB2_2;
	mov.b16 	%rs22, 1;
	st.local.u8 	[%rd8+-49], %rs22;
$L__BB2_19:
	ld.global.u8 	%rs7, [%rd2+18];
	setp.eq.s16 	%p13, %rs7, 46;
	@%p13 bra 	$L__BB2_22;
	cvt.u64.u16 	%rd28, %rs7;
	cvt.s64.s8 	%rd29, %rd28;
	add.s64 	%rd9, %rd1, %rd29;
	ld.local.u8 	%rs23, [%rd9+-49];
	setp.ne.s16 	%p14, %rs23, 0;
	@%p14 bra 	$L__BB2_2;
	mov.b16 	%rs24, 1;
	st.local.u8 	[%rd9+-49], %rs24;
$L__BB2_22:
	ld.global.u8 	%rs8, [%rd2+19];
	setp.eq.s16 	%p15, %rs8, 46;
	@%p15 bra 	$L__BB2_25;
	cvt.u64.u16 	%rd30, %rs8;
	cvt.s64.s8 	%rd31, %rd30;
	add.s64 	%rd10, %rd1, %rd31;
	ld.local.u8 	%rs25, [%rd10+-49];
	setp.ne.s16 	%p16, %rs25, 0;
	@%p16 bra 	$L__BB2_2;
	mov.b16 	%rs26, 1;
	st.local.u8 	[%rd10+-49], %rs26;
$L__BB2_25:
	ld.global.u8 	%rs9, [%rd2+20];
	setp.eq.s16 	%p17, %rs9, 46;
	@%p17 bra 	$L__BB2_27;
	cvt.u64.u16 	%rd32, %rs9;
	cvt.s64.s8 	%rd33, %rd32;
	add.s64 	%rd34, %rd1, %rd33;
	ld.local.u8 	%rs27, [%rd34+-49];
	setp.ne.s16 	%p18, %rs27, 0;
	@%p18 bra 	$L__BB2_2;
$L__BB2_27:
	ret;

}


// ===== COMPILED SASS (sm_100) =====

	.target	sm_100

	.elftype	@"ET_EXEC"


//--------------------- .note.nv.tkinfo           --------------------------
	.section	.note.nv.tkinfo,"",@"SHT_NOTE"
	.sectionflags	@"SHF_NOTE_NV_TKINFO"
	.tkinfo
        /*0018*/ 	.word	0x00000002
        /*0030*/ 	.string	""
        /*0030*/ 	.string	"ptxas"
        /*0030*/ 	.string	"Cuda compilation tools, release 13.0, V13.0.88"
        /*0030*/ 	.string	"Build cuda_13.0.r13.0/compiler.36424714_0"
        /*0030*/ 	.string	"-arch sm_100 -m 64 "



//--------------------- .note.nv.cuinfo           --------------------------
	.section	.note.nv.cuinfo,"",@"SHT_NOTE"
	.sectionflags	@"SHF_NOTE_NV_CUINFO"
        /*0018*/ 	.short	0x0002
        /*001a*/ 	.short	0x0064
        /*001c*/ 	.short	0x0082
	.zero		2


//--------------------- .nv.info                  --------------------------
	.section	.nv.info,"",@"SHT_CUDA_INFO"
	.align	4


	//----- nvinfo : EIATTR_REGCOUNT
	.align		4
        /*0000*/ 	.byte	0x04, 0x2f
        /*0002*/ 	.short	(.L_4 - .L_3)
	.align		4
.L_3:
        /*0004*/ 	.word	index@(_Z12chequeoFilasPcPb)
        /*0008*/ 	.word	0x00000018


	//----- nvinfo : EIATTR_FRAME_SIZE
	.align		4
.L_4:
        /*000c*/ 	.byte	0x04, 0x11
        /*000e*/ 	.short	(.L_6 - .L_5)
	.align		4
.L_5:
        /*0010*/ 	.word	index@(_Z12chequeoFilasPcPb)
        /*0014*/ 	.word	0x00000010


	//----- nvinfo : EIATTR_REGCOUNT
	.align		4
.L_6:
        /*0018*/ 	.byte	0x04, 0x2f
        /*001a*/ 	.short	(.L_8 - .L_7)
	.align		4
.L_7:
        /*001c*/ 	.word	index@(_Z15chequeoColumnasPcPb)
        /*0020*/ 	.word	0x00000018


	//----- nvinfo : EIATTR_FRAME_SIZE
	.align		4
.L_8:
        /*0024*/ 	.byte	0x04, 0x11
        /*0026*/ 	.short	(.L_10 - .L_9)
	.align		4
.L_9:
        /*0028*/ 	.word	index@(_Z15chequeoColumnasPcPb)
        /*002c*/ 	.word	0x00000010


	//----- nvinfo : EIATTR_REGCOUNT
	.align		4
.L_10:
        /*0030*/ 	.byte	0x04, 0x2f
        /*0032*/ 	.short	(.L_12 - .L_11)
	.align		4
.L_11:
        /*0034*/ 	.word	index@(_Z17chequeoSubcuadrosPcPb)
        /*0038*/ 	.word	0x00000018


	//----- nvinfo : EIATTR_FRAME_SIZE
	.align		4
.L_12:
        /*003c*/ 	.byte	0x04, 0x11
        /*003e*/ 	.short	(.L_14 - .L_13)
	.align		4
.L_13:
        /*0040*/ 	.word	index@(_Z17chequeoSubcuadrosPcPb)
        /*0044*/ 	.word	0x00000010


	//----- nvinfo : EIATTR_MIN_STACK_SIZE
	.align		4
.L_14:
        /*0048*/ 	.byte	0x04, 0x12
        /*004a*/ 	.short	(.L_16 - .L_15)
	.align		4
.L_15:
        /*004c*/ 	.word	index@(_Z17chequeoSubcuadrosPcPb)
        /*0050*/ 	.word	0x00000010


	//----- nvinfo : EIATTR_MIN_STACK_SIZE
	.align		4
.L_16:
        /*0054*/ 	.byte	0x04, 0x12
        /*0056*/ 	.short	(.L_18 - .L_17)
	.align		4
.L_17:
        /*0058*/ 	.word	index@(_Z15chequeoColumnasPcPb)
        /*005c*/ 	.word	0x00000010


	//----- nvinfo : EIATTR_MIN_STACK_SIZE
	.align		4
.L_18:
        /*0060*/ 	.byte	0x04, 0x12
        /*0062*/ 	.short	(.L_20 - .L_19)
	.align		4
.L_19:
        /*0064*/ 	.word	index@(_Z12chequeoFilasPcPb)
        /*0068*/ 	.word	0x00000010
.L_20:


//--------------------- .nv.compat                --------------------------
	.section	.nv.compat,"",@"SHT_CUDA_COMPAT_INFO"
	.align	4
        /*0000*/ 	.byte	0x02, 0x09, 0x00, 0x00, 0x02, 0x02, 0x01, 0x00, 0x02, 0x05, 0x05, 0x00, 0x03, 0x07, 0x01, 0x01
        /*0010*/ 	.byte	0x02, 0x03, 0x00, 0x00, 0x02, 0x06, 0x01, 0x00, 0x04, 0x0b, 0x08, 0x00, 0x09, 0x00, 0x00, 0x00
        /*0020*/ 	.byte	0x00, 0x00, 0x00, 0x00


//--------------------- .nv.info._Z17chequeoSubcuadrosPcPb --------------------------
	.section	.nv.info._Z17chequeoSubcuadrosPcPb,"",@"SHT_CUDA_INFO"
	.sectionflags	@""
	.align	4


	//----- nvinfo : EIATTR_CUDA_API_VERSION
	.align		4
        /*0000*/ 	.byte	0x04, 0x37
        /*0002*/ 	.short	(.L_22 - .L_21)
.L_21:
        /*0004*/ 	.word	0x00000082


	//----- nvinfo : EIATTR_KPARAM_INFO
	.align		4
.L_22:
        /*0008*/ 	.byte	0x04, 0x17
        /*000a*/ 	.short	(.L_24 - .L_23)
.L_23:
        /*000c*/ 	.word	0x00000000
        /*0010*/ 	.short	0x0001
        /*0012*/ 	.short	0x0008
        /*0014*/ 	.byte	0x00, 0xf5, 0x21, 0x00


	//----- nvinfo : EIATTR_KPARAM_INFO
	.align		4
.L_24:
        /*0018*/ 	.byte	0x04, 0x17
        /*001a*/ 	.short	(.L_26 - .L_25)
.L_25:
        /*001c*/ 	.word	0x00000000
        /*0020*/ 	.short	0x0000
        /*0022*/ 	.short	0x0000
        /*0024*/ 	.byte	0x00, 0xf5, 0x21, 0x00


	//----- nvinfo : EIATTR_SPARSE_MMA_MASK
	.align		4
.L_26:
        /*0028*/ 	.byte	0x03, 0x50
        /*002a*/ 	.short	0x0000


	//----- nvinfo : EIATTR_MAXREG_COUNT
	.align		4
        /*002c*/ 	.byte	0x03, 0x1b
        /*002e*/ 	.short	0x00ff


	//----- nvinfo : EIATTR_EXTERNS
	.align		4
        /*0030*/ 	.byte	0x04, 0x0f
        /*0032*/ 	.short	(.L_28 - .L_27)


	//   ....[0]....
	.align		4
.L_27:
        /*0034*/ 	.word	index@(vprintf)


	//----- nvinfo : EIATTR_MERCURY_ISA_VERSION
	.align		4
.L_28:
        /*0038*/ 	.byte	0x03, 0x5f
        /*003a*/ 	.short	0x0101


	//----- nvinfo : EIATTR_VRC_CTA_INIT_COUNT
	.align		4
        /*003c*/ 	.byte	0x02, 0x4a
	.zero		1
	.zero		1


	//----- nvinfo : EIATTR_SYSCALL_OFFSETS
	.align		4
        /*0040*/ 	.byte	0x04, 0x46
        /*0042*/ 	.short	(.L_30 - .L_29)


	//   ....[0]....
.L_29:
        /*0044*/ 	.word	0x00000920


	//----- nvinfo : EIATTR_EXIT_INSTR_OFFSETS
	.align		4
.L_30:
        /*0048*/ 	.byte	0x04, 0x1c
        /*004a*/ 	.short	(.L_32 - .L_31)


	//   ....[0]....
.L_31:
        /*004c*/ 	.word	0x00000830


	//   ....[1]....
        /*0050*/ 	.word	0x00000880


	//   ....[2]....
        /*0054*/ 	.word	0x00000970


	//----- nvinfo : EIATTR_CRS_STACK_SIZE
	.align		4
.L_32:
        /*0058*/ 	.byte	0x04, 0x1e
        /*005a*/ 	.short	(.L_34 - .L_33)
.L_33:
        /*005c*/ 	.word	0x00000000


	//----- nvinfo : EIATTR_CBANK_PARAM_SIZE
	.align		4
.L_34:
        /*0060*/ 	.byte	0x03, 0x19
        /*0062*/ 	.short	0x0010


	//----- nvinfo : EIATTR_PARAM_CBANK
	.align		4
        /*0064*/ 	.byte	0x04, 0x0a
        /*0066*/ 	.short	(.L_36 - .L_35)
	.align		4
.L_35:
        /*0068*/ 	.word	index@(.nv.constant0._Z17chequeoSubcuadrosPcPb)
        /*006c*/ 	.short	0x0380
        /*006e*/ 	.short	0x0010


	//----- nvinfo : EIATTR_SW_WAR
	.align		4
.L_36:
        /*0070*/ 	.byte	0x04, 0x36
        /*0072*/ 	.short	(.L_38 - .L_37)
.L_37:
        /*0074*/ 	.word	0x00000008
.L_38:


//--------------------- .nv.info._Z15chequeoColumnasPcPb --------------------------
	.section	.nv.info._Z15chequeoColumnasPcPb,"",@"SHT_CUDA_INFO"
	.sectionflags	@""
	.align	4


	//----- nvinfo : EIATTR_CUDA_API_VERSION
	.align		4
        /*0000*/ 	.byte	0x04, 0x37
        /*0002*/ 	.short	(.L_40 - .L_39)
.L_39:
        /*0004*/ 	.word	0x00000082


	//----- nvinfo : EIATTR_KPARAM_INFO
	.align		4
.L_40:
        /*0008*/ 	.byte	0x04, 0x17
        /*000a*/ 	.short	(.L_42 - .L_41)
.L_41:
        /*000c*/ 	.word	0x00000000
        /*0010*/ 	.short	0x0001
        /*0012*/ 	.short	0x0008
        /*0014*/ 	.byte	0x00, 0xf5, 0x21, 0x00


	//----- nvinfo : EIATTR_KPARAM_INFO
	.align		4
.L_42:
        /*0018*/ 	.byte	0x04, 0x17
        /*001a*/ 	.short	(.L_44 - .L_43)
.L_43:
        /*001c*/ 	.word	0x00000000
        /*0020*/ 	.short	0x0000
        /*0022*/ 	.short	0x0000
        /*0024*/ 	.byte	0x00, 0xf5, 0x21, 0x00


	//----- nvinfo : EIATTR_SPARSE_MMA_MASK
	.align		4
.L_44:
        /*0028*/ 	.byte	0x03, 0x50
        /*002a*/ 	.short	0x0000


	//----- nvinfo : EIATTR_MAXREG_COUNT
	.align		4
        /*002c*/ 	.byte	0x03, 0x1b
        /*002e*/ 	.short	0x00ff


	//----- nvinfo : EIATTR_EXTERNS
	.align		4
        /*0030*/ 	.byte	0x04, 0x0f
        /*0032*/ 	.short	(.L_46 - .L_45)


	//   ....[0]....
	.align		4
.L_45:
        /*0034*/ 	.word	index@(vprintf)


	//----- nvinfo : EIATTR_MERCURY_ISA_VERSION
	.align		4
.L_46:
        /*0038*/ 	.byte	0x03, 0x5f
        /*003a*/ 	.short	0x0101


	//----- nvinfo : EIATTR_VRC_CTA_INIT_COUNT
	.align		4
        /*003c*/ 	.byte	0x02, 0x4a
	.zero		1
	.zero		1


	//----- nvinfo : EIATTR_SYSCALL_OFFSETS
	.align		4
        /*0040*/ 	.byte	0x04, 0x46
        /*0042*/ 	.short	(.L_48 - .L_47)


	//   ....[0]....
.L_47:
        /*0044*/ 	.word	0x00000900


	//----- nvinfo : EIATTR_EXIT_INSTR_OFFSETS
	.align		4
.L_48:
        /*0048*/ 	.byte	0x04, 0x1c
        /*004a*/ 	.short	(.L_50 - .L_49)


	//   ....[0]....
.L_49:
        /*004c*/ 	.word	0x00000070


	//   ....[1]....
        /*0050*/ 	.word	0x00000810


	//   ....[2]....
        /*0054*/ 	.word	0x00000860


	//   ....[3]....
        /*0058*/ 	.word	0x00000950


	//----- nvinfo : EIATTR_CRS_STACK_SIZE
	.align		4
.L_50:
        /*005c*/ 	.byte	0x04, 0x1e
        /*005e*/ 	.short	(.L_52 - .L_51)
.L_51:
        /*0060*/ 	.word	0x00000000


	//----- nvinfo : EIATTR_CBANK_PARAM_SIZE
	.align		4
.L_52:
        /*0064*/ 	.byte	0x03, 0x19
        /*0066*/ 	.short	0x0010


	//----- nvinfo : EIATTR_PARAM_CBANK
	.align		4
        /*0068*/ 	.byte	0x04, 0x0a
        /*006a*/ 	.short	(.L_54 - .L_53)
	.align		4
.L_53:
        /*006c*/ 	.word	index@(.nv.constant0._Z15chequeoColumnasPcPb)
        /*0070*/ 	.short	0x0380
        /*0072*/ 	.short	0x0010


	//----- nvinfo : EIATTR_SW_WAR
	.align		4
.L_54:
        /*0074*/ 	.byte	0x04, 0x36
        /*0076*/ 	.short	(.L_56 - .L_55)
.L_55:
        /*0078*/ 	.word	0x00000008
.L_56:


//--------------------- .nv.info._Z12chequeoFilasPcPb --------------------------
	.section	.nv.info._Z12chequeoFilasPcPb,"",@"SHT_CUDA_INFO"
	.sectionflags	@""
	.align	4


	//----- nvinfo : EIATTR_CUDA_API_VERSION
	.align		4
        /*0000*/ 	.byte	0x04, 0x37
        /*0002*/ 	.short	(.L_58 - .L_57)
.L_57:
        /*0004*/ 	.word	0x00000082


	//----- nvinfo : EIATTR_KPARAM_INFO
	.align		4
.L_58:
        /*0008*/ 	.byte	0x04, 0x17
        /*000a*/ 	.short	(.L_60 - .L_59)
.L_59:
        /*000c*/ 	.word	0x00000000
        /*0010*/ 	.short	0x0001
        /*0012*/ 	.short	0x0008
        /*0014*/ 	.byte	0x00, 0xf5, 0x21, 0x00


	//----- nvinfo : EIATTR_KPARAM_INFO
	.align		4
.L_60:
        /*0018*/ 	.byte	0x04, 0x17
        /*001a*/ 	.short	(.L_62 - .L_61)
.L_61:
        /*001c*/ 	.word	0x00000000
        /*0020*/ 	.short	0x0000
        /*0022*/ 	.short	0x0000
        /*0024*/ 	.byte	0x00, 0xf5, 0x21, 0x00


	//----- nvinfo : EIATTR_SPARSE_MMA_MASK
	.align		4
.L_62:
        /*0028*/ 	.byte	0x03, 0x50
        /*002a*/ 	.short	0x0000


	//----- nvinfo : EIATTR_MAXREG_COUNT
	.align		4
        /*002c*/ 	.byte	0x03, 0x1b
        /*002e*/ 	.short	0x00ff


	//----- nvinfo : EIATTR_EXTERNS
	.align		4
        /*0030*/ 	.byte	0x04, 0x0f
        /*0032*/ 	.short	(.L_64 - .L_63)


	//   ....[0]....
	.align		4
.L_63:
        /*0034*/ 	.word	index@(vprintf)


	//----- nvinfo : EIATTR_MERCURY_ISA_VERSION
	.align		4
.L_64:
        /*0038*/ 	.byte	0x03, 0x5f
        /*003a*/ 	.short	0x0101


	//----- nvinfo : EIATTR_VRC_CTA_INIT_COUNT
	.align		4
        /*003c*/ 	.byte	0x02, 0x4a
	.zero		1
	.zero		1


	//----- nvinfo : EIATTR_SYSCALL_OFFSETS
	.align		4
        /*0040*/ 	.byte	0x04, 0x46
        /*0042*/ 	.short	(.L_66 - .L_65)


	//   ....[0]....
.L_65:
        /*0044*/ 	.word	0x00000900


	//----- nvinfo : EIATTR_EXIT_INSTR_OFFSETS
	.align		4
.L_66:
        /*0048*/ 	.byte	0x04, 0x1c
        /*004a*/ 	.short	(.L_68 - .L_67)


	//   ....[0]....
.L_67:
        /*004c*/ 	.word	0x00000070


	//   ....[1]....
        /*0050*/ 	.word	0x00000810


	//   ....[2]....
        /*0054*/ 	.word	0x00000860


	//   ....[3]....
        /*0058*/ 	.word	0x00000950


	//----- nvinfo : EIATTR_CRS_STACK_SIZE
	.align		4
.L_68:
        /*005c*/ 	.byte	0x04, 0x1e
        /*005e*/ 	.short	(.L_70 - .L_69)
.L_69:
        /*0060*/ 	.word	0x00000000


	//----- nvinfo : EIATTR_CBANK_PARAM_SIZE
	.align		4
.L_70:
        /*0064*/ 	.byte	0x03, 0x19
        /*0066*/ 	.short	0x0010


	//----- nvinfo : EIATTR_PARAM_CBANK
	.align		4
        /*0068*/ 	.byte	0x04, 0x0a
        /*006a*/ 	.short	(.L_72 - .L_71)
	.align		4
.L_71:
        /*006c*/ 	.word	index@(.nv.constant0._Z12chequeoFilasPcPb)
        /*0070*/ 	.short	0x0380
        /*0072*/ 	.short	0x0010


	//----- nvinfo : EIATTR_SW_WAR
	.align		4
.L_72:
        /*0074*/ 	.byte	0x04, 0x36
        /*0076*/ 	.short	(.L_74 - .L_73)
.L_73:
        /*0078*/ 	.word	0x00000008
.L_74:


//--------------------- .nv.callgraph             --------------------------
	.section	.nv.callgraph,"",@"SHT_CUDA_CALLGRAPH"
	.align	4
	.sectionentsize	8
	.align		4
        /*0000*/ 	.word	0x00000000
	.align		4
        /*0004*/ 	.word	0xffffffff
	.align		4
        /*0008*/ 	.word	index@(_Z17chequeoSubcuadrosPcPb)
	.align		4
        /*000c*/ 	.word	index@(vprintf)
	.align		4
        /*0010*/ 	.word	index@(_Z15chequeoColumnasPcPb)
	.align		4
        /*0014*/ 	.word	index@(vprintf)
	.align		4
        /*0018*/ 	.word	index@(_Z12chequeoFilasPcPb)
	.align		4
        /*001c*/ 	.word	index@(vprintf)
	.align		4
        /*0020*/ 	.word	0x00000000
	.align		4
        /*0024*/ 	.word	0xfffffffe
	.align		4
        /*0028*/ 	.word	0x00000000
	.align		4
        /*002c*/ 	.word	0xfffffffd
	.align		4
        /*0030*/ 	.word	0x00000000
	.align		4
        /*0034*/ 	.word	0xfffffffc


//--------------------- .nv.constant4             --------------------------
	.section	.nv.constant4,"a",@progbits
	.align	8
	.align		8
.nv.constant4:
        /*0000*/ 	.dword	vprintf
	.align		8
        /*0008*/ 	.dword	$str
	.align		8
        /*0010*/ 	.dword	$str$1
	.align		8
        /*0018*/ 	.dword	$str$2


//--------------------- .text._Z17chequeoSubcuadrosPcPb --------------------------
	.section	.text._Z17chequeoSubcuadrosPcPb,"ax",@progbits
	.align	128
        .global         _Z17chequeoSubcuadrosPcPb
        .type           _Z17chequeoSubcuadrosPcPb,@function
        .size           _Z17chequeoSubcuadrosPcPb,(.L_x_60 - _Z17chequeoSubcuadrosPcPb)
        .other          _Z17chequeoSubcuadrosPcPb,@"STO_CUDA_ENTRY STV_DEFAULT"
_Z17chequeoSubcuadrosPcPb:
.text._Z17chequeoSubcuadrosPcPb:
[----:B------:R-:W0:Y:S01]  /*0000*/  LDC R1, c[0x0][0x37c] ;  /* 0x0000df00ff017b82 */ /* 0x000e220000000800 */
[----:B------:R-:W1:Y:S07]  /*0010*/  S2R R3, SR_TID.X ;  /* 0x0000000000037919 */ /* 0x000e6e0000002100 */
[----:B------:R-:W1:Y:S01]  /*0020*/  S2UR UR4, SR_CTAID.X ;  /* 0x00000000000479c3 */ /* 0x000e620000002500 */
[----:B------:R-:W2:Y:S01]  /*0030*/  LDCU.64 UR36, c[0x0][0x358] ;  /* 0x00006b00ff2477ac */ /* 0x000ea20008000a00 */
[----:B0-----:R-:W-:-:S06]  /*0040*/  VIADD R1, R1, 0xfffffff0 ;  /* 0xfffffff001017836 */ /* 0x001fcc0000000000 */
[----:B------:R-:W1:Y:S02]  /*0050*/  LDC R16, c[0x0][0x360] ;  /* 0x0000d800ff107b82 */ /* 0x000e640000000800 */
[----:B-1----:R-:W-:Y:S01]  /*0060*/  IMAD R16, R16, UR4, R3 ;  /* 0x0000000410107c24 */ /* 0x002fe2000f8e0203 */
[----:B------:R-:W0:Y:S03]  /*0070*/  LDCU.64 UR4, c[0x0][0x380] ;  /* 0x00007000ff0477ac */ /* 0x000e260008000a00 */
[----:B------:R-:W-:-:S05]  /*0080*/  IMAD.HI R0, R16, 0x55555556, RZ ;  /* 0x5555555610007827 */ /* 0x000fca00078e02ff */
[----:B------:R-:W-:-:S05]  /*0090*/  LEA.HI R3, R0, R0, RZ, 0x1 ;  /* 0x0000000000037211 */ /* 0x000fca00078f08ff */
[----:B------:R-:W-:-:S04]  /*00a0*/  IMAD R0, R3, -0x3, R16 ;  /* 0xfffffffd03007824 */ /* 0x000fc800078e0210 */
[----:B------:R-:W-:-:S04]  /*00b0*/  IMAD R0, R3, 0x9, R0 ;  /* 0x0000000903007824 */ /* 0x000fc800078e0200 */
[----:B------:R-:W-:-:S05]  /*00c0*/  IMAD R0, R0, 0x3, RZ ;  /* 0x0000000300007824 */ /* 0x000fca00078e02ff */
[----:B0-----:R-:W-:-:S04]  /*00d0*/  IADD3 R2, P0, PT, R0, UR4, RZ ;  /* 0x0000000400027c10 */ /* 0x001fc8000ff1e0ff */
[----:B------:R-:W-:-:S05]  /*00e0*/  LEA.HI.X.SX32 R3, R0, UR5, 0x1, P0 ;  /* 0x0000000500037c11 */ /* 0x000fca00080f0eff */
[----:B--2---:R-:W2:Y:S01]  /*00f0*/  LDG.E.U8 R0, desc[UR36][R2.64] ;  /* 0x0000002402007981 */ /* 0x004ea2000c1e1100 */
[----:B------:R-:W-:Y:S04]  /*0100*/  BSSY.RECONVERGENT B0, `(.L_x_0) ;  /* 0x0000079000007945 */ /* 0x000fe80003800200 */
[----:B------:R-:W-:Y:S01]  /*0110*/  BSSY.RELIABLE B6, `(.L_x_1) ;  /* 0x0000014000067945 */ /* 0x000fe20003800100 */
[----:B------:R0:W-:Y:S04]  /*0120*/  STL.U8 [R1], RZ ;  /* 0x000000ff01007387 */ /* 0x0001e80000100000 */
[----:B------:R0:W-:Y:S04]  /*0130*/  STL.U8 [R1+0x1], RZ ;  /* 0x000001ff01007387 */ /* 0x0001e80000100000 */
[----:B------:R0:W-:Y:S04]  /*0140*/  STL.U8 [R1+0x2], RZ ;  /* 0x000002ff01007387 */ /* 0x0001e80000100000 */
[----:B------:R0:W-:Y:S04]  /*0150*/  STL.U8 [R1+0x3], RZ ;  /* 0x000003ff01007387 */ /* 0x0001e80000100000 */
[----:B------:R0:W-:Y:S04]  /*0160*/  STL.U8 [R1+0x4], RZ ;  /* 0x000004ff01007387 */ /* 0x0001e80000100000 */
[----:B------:R0:W-:Y:S04]  /*0170*/  STL.U8 [R1+0x5], RZ ;  /* 0x000005ff01007387 */ /* 0x0001e80000100000 */
[----:B------:R0:W-:Y:S04]  /*0180*/  STL.U8 [R1+0x6], RZ ;  /* 0x000006ff01007387 */ /* 0x0001e80000100000 */
[----:B------:R0:W-:Y:S04]  /*0190*/  STL.U8 [R1+0x7], RZ ;  /* 0x000007ff01007387 */ /* 0x0001e80000100000 */
[----:B------:R0:W-:Y:S01]  /*01a0*/  STL.U8 [R1+0x8], RZ ;  /* 0x000008ff01007387 */ /* 0x0001e20000100000 */
[----:B--2---:R-:W-:-:S13]  /*01b0*/  ISETP.NE.AND P0, PT, R0, 0x2e, PT ;  /* 0x0000002e0000780c */ /* 0x004fda0003f05270 */
[----:B0-----:R-:W-:Y:S05]  /*01c0*/  @!P0 BRA `(.L_x_2) ;  /* 0x0000000000208947 */ /* 0x001fea0003800000 */
[----:B------:R-:W-:-:S05]  /*01d0*/  PRMT R0, R0, 0x8880, RZ ;  /* 0x0000888000007816 */ /* 0x000fca00000000ff */
[----:B------:R-:W-:-:S05]  /*01e0*/  IMAD.IADD R0, R1, 0x1, R0 ;  /* 0x0000000101007824 */ /* 0x000fca00078e0200 */
[----:B------:R-:W2:Y:S02]  /*01f0*/  LDL.U8 R4, [R0+-0x31] ;  /* 0xffffcf0000047983 */ /* 0x000ea40000100000 */
[----:B--2---:R-:W-:-:S13]  /*0200*/  ISETP.NE.AND P0, PT, R4, RZ, PT ;  /* 0x000000ff0400720c */ /* 0x004fda0003f05270 */
[----:B------:R-:W-:Y:S05]  /*0210*/  @P0 BREAK.RELIABLE B6 ;  /* 0x0000000000060942 */ /* 0x000fea0003800100 */
[----:B------:R-:W-:Y:S05]  /*0220*/  @P0 BRA `(.L_x_3) ;  /* 0x0000000400980947 */ /* 0x000fea0003800000 */
[----:B------:R-:W-:-:S05]  /*0230*/  IMAD.MOV.U32 R4, RZ, RZ, 0x1 ;  /* 0x00000001ff047424 */ /* 0x000fca00078e00ff */
[----:B------:R0:W-:Y:S02]  /*0240*/  STL.U8 [R0+-0x31], R4 ;  /* 0xffffcf0400007387 */ /* 0x0001e40000100000 */
.L_x_2:
[----:B------:R-:W-:Y:S05]  /*0250*/  BSYNC.RELIABLE B6 ;  /* 0x0000000000067941 */ /* 0x000fea0003800100 */
.L_x_1:
[----:B0-----:R-:W2:Y:S01]  /*0260*/  LDG.E.U8 R0, desc[UR36][R2.64+0x1] ;  /* 0x0000012402007981 */ /* 0x001ea2000c1e1100 */
[----:B------:R-:W-:Y:S01]  /*0270*/  BSSY.RELIABLE B1, `(.L_x_4) ;  /* 0x000000b000017945 */ /* 0x000fe20003800100 */
[----:B--2---:R-:W-:-:S13]  /*0280*/  ISETP.NE.AND P0, PT, R0, 0x2e, PT ;  /* 0x0000002e0000780c */ /* 0x004fda0003f05270 */
[----:B------:R-:W-:Y:S05]  /*0290*/  @!P0 BRA `(.L_x_5) ;  /* 0x0000000000208947 */ /* 0x000fea0003800000 */
        /* <DEDUP_REMOVED lines=8> */
.L_x_5:
[----:B------:R-:W-:Y:S05]  /*0320*/  BSYNC.RELIABLE B1 ;  /* 0x0000000000017941 */ /* 0x000fea0003800100 */
.L_x_4:
        /* <DEDUP_REMOVED lines=12> */
.L_x_7:
[----:B------:R-:W-:Y:S05]  /*03f0*/  BSYNC.RELIABLE B1 ;  /* 0x0000000000017941 */ /* 0x000fea0003800100 */
.L_x_6:
        /* <DEDUP_REMOVED lines=12> */
.L_x_9:
[----:B------:R-:W-:Y:S05]  /*04c0*/  BSYNC.RELIABLE B1 ;  /* 0x0000000000017941 */ /* 0x000fea0003800100 */
.L_x_8:
        /* <DEDUP_REMOVED lines=12> */
.L_x_11:
[----:B------:R-:W-:Y:S05]  /*0590*/  BSYNC.RELIABLE B1 ;  /* 0x0000000000017941 */ /* 0x000fea0003800100 */
.L_x_10:
        /* <DEDUP_REMOVED lines=12> */
.L_x_13:
[----:B------:R-:W-:Y:S05]  /*0660*/  BSYNC.RELIABLE B1 ;  /* 0x0000000000017941 */ /* 0x000fea0003800100 */
.L_x_12:
        /* <DEDUP_REMOVED lines=12> */
.L_x_15:
[----:B------:R-:W-:Y:S05]  /*0730*/  BSYNC.RELIABLE B1 ;  /* 0x0000000000017941 */ /* 0x000fea0003800100 */
.L_x_14:
        /* <DEDUP_REMOVED lines=12> */
.L_x_17:
[----:B------:R-:W-:Y:S05]  /*0800*/  BSYNC.RELIABLE B1 ;  /* 0x0000000000017941 */ /* 0x000fea0003800100 */
.L_x_16:
[----:B------:R-:W2:Y:S02]  /*0810*/  LDG.E.U8 R2, desc[UR36][R2.64+0x14] ;  /* 0x0000142402027981 */ /* 0x000ea4000c1e1100 */
[----:B--2---:R-:W-:-:S13]  /*0820*/  ISETP.NE.AND P0, PT, R2, 0x2e, PT ;  /* 0x0000002e0200780c */ /* 0x004fda0003f05270 */
[----:B------:R-:W-:Y:S05]  /*0830*/  @!P0 EXIT ;  /* 0x000000000000894d */ /* 0x000fea0003800000 */
[----:B0-----:R-:W-:-:S05]  /*0840*/  PRMT R0, R2, 0x8880, RZ ;  /* 0x0000888002007816 */ /* 0x001fca00000000ff */
[----:B------:R-:W-:-:S06]  /*0850*/  IMAD.IADD R0, R1, 0x1, R0 ;  /* 0x0000000101007824 */ /* 0x000fcc00078e0200 */
[----:B------:R-:W2:Y:S02]  /*0860*/  LDL.U8 R0, [R0+-0x31] ;  /* 0xffffcf0000007983 */ /* 0x000ea40000100000 */
[----:B--2---:R-:W-:-:S13]  /*0870*/  ISETP.NE.AND P0, PT, R0, RZ, PT ;  /* 0x000000ff0000720c */ /* 0x004fda0003f05270 */
[----:B------:R-:W-:Y:S05]  /*0880*/  @!P0 EXIT ;  /* 0x000000000000894d */ /* 0x000fea0003800000 */
.L_x_3:
[----:B------:R-:W-:Y:S05]  /*0890*/  BSYNC.RECONVERGENT B0 ;  /* 0x0000000000007941 */ /* 0x000fea0003800200 */
.L_x_0:
[----:B------:R-:W-:Y:S05]  /*08a0*/  WARPSYNC.ALL ;  /* 0x0000000000007948 */ /* 0x000fea0003800000 */
[----:B------:R-:W-:Y:S01]  /*08b0*/  MOV R0, 0x0 ;  /* 0x0000000000007802 */ /* 0x000fe20000000f00 */
[----:B------:R-:W0:Y:S01]  /*08c0*/  LDCU.64 UR4, c[0x4][0x18] ;  /* 0x01000300ff0477ac */ /* 0x000e220008000a00 */
[----:B------:R-:W-:Y:S02]  /*08d0*/  CS2R R6, SRZ ;  /* 0x0000000000067805 */ /* 0x000fe4000001ff00 */
[----:B------:R1:W2:Y:S01]  /*08e0*/  LDC.64 R2, c[0x4][R0] ;  /* 0x0100000000027b82 */ /* 0x0002a20000000a00 */
[----:B0-----:R-:W-:-:S02]  /*08f0*/  IMAD.U32 R4, RZ, RZ, UR4 ;  /* 0x00000004ff047e24 */ /* 0x001fc4000f8e00ff */
[----:B-1----:R-:W-:-:S07]  /*0900*/  IMAD.U32 R5, RZ, RZ, UR5 ;  /* 0x00000005ff057e24 */ /* 0x002fce000f8e00ff */
[----:B------:R-:W-:-:S07]  /*0910*/  LEPC R20, `(.L_x_18) ;  /* 0x000000001014794e */ /* 0x000fce0000000000 */
[----:B--2---:R-:W-:Y:S05]  /*0920*/  CALL.ABS.NOINC R2 ;  /* 0x0000000002007343 */ /* 0x004fea0003c00000 */
.L_x_18:
[----:B------:R-:W0:Y:S02]  /*0930*/  LDCU.64 UR4, c[0x0][0x388] ;  /* 0x00007100ff0477ac */ /* 0x000e240008000a00 */
[----:B0-----:R-:W-:-:S04]  /*0940*/  IADD3 R2, P0, PT, R16, UR4, RZ ;  /* 0x0000000410027c10 */ /* 0x001fc8000ff1e0ff */
[----:B------:R-:W-:-:S05]  /*0950*/  LEA.HI.X.SX32 R3, R16, UR5, 0x1, P0 ;  /* 0x0000000510037c11 */ /* 0x000fca00080f0eff */
[----:B------:R-:W-:Y:S01]  /*0960*/  STG.E.U8 desc[UR36][R2.64], RZ ;  /* 0x000000ff02007986 */ /* 0x000fe2000c101124 */
[----:B------:R-:W-:Y:S05]  /*0970*/  EXIT ;  /* 0x000000000000794d */ /* 0x000fea0003800000 */
.L_x_19:
[----:B------:R-:W-:-:S00]  /*0980*/  BRA `(.L_x_19) ;  /* 0xfffffffc00fc7947 */ /* 0x000fc0000383ffff */
[----:B------:R-:W-:-:S00]  /*0990*/  NOP ;  /* 0x0000000000007918 */ /* 0x000fc00000000000 */
        /* <DEDUP_REMOVED lines=14> */
.L_x_60:


//--------------------- .text._Z15chequeoColumnasPcPb --------------------------
	.section	.text._Z15chequeoColumnasPcPb,"ax",@progbits
	.align	128
        .global         _Z15chequeoColumnasPcPb
        .type           _Z15chequeoColumnasPcPb,@function
        .size           _Z15chequeoColumnasPcPb,(.L_x_61 - _Z15chequeoColumnasPcPb)
        .other          _Z15chequeoColumnasPcPb,@"STO_CUDA_ENTRY STV_DEFAULT"
_Z15chequeoColumnasPcPb:
.text._Z15chequeoColumnasPcPb:
[----:B------:R-:W0:Y:S01]  /*0000*/  LDC R1, c[0x0][0x37c] ;  /* 0x0000df00ff017b82 */ /* 0x000e220000000800 */
[----:B------:R-:W1:Y:S07]  /*0010*/  S2R R3, SR_TID.X ;  /* 0x0000000000037919 */ /* 0x000e6e0000002100 */
[----:B------:R-:W1:Y:S01]  /*0020*/  S2UR UR4, SR_CTAID.X ;  /* 0x00000000000479c3 */ /* 0x000e620000002500 */
[----:B0-----:R-:W-:-:S07]  /*0030*/  VIADD R1, R1, 0xfffffff0 ;  /* 0xfffffff001017836 */ /* 0x001fce0000000000 */
[----:B------:R-:W1:Y:S02]  /*0040*/  LDC R16, c[0x0][0x360] ;  /* 0x0000d800ff107b82 */ /* 0x000e640000000800 */
[----:B-1----:R-:W-:-:S05]  /*0050*/  IMAD R16, R16, UR4, R3 ;  /* 0x0000000410107c24 */ /* 0x002fca000f8e0203 */
[----:B------:R-:W-:-:S13]  /*0060*/  ISETP.GT.AND P0, PT, R16, 0x8, PT ;  /* 0x000000081000780c */ /* 0x000fda0003f04270 */
[----:B------:R-:W-:Y:S05]  /*0070*/  @P0 EXIT ;  /* 0x000000000000094d */ /* 0x000fea0003800000 */
[----:B------:R-:W0:Y:S01]  /*0080*/  LDCU.64 UR4, c[0x0][0x380] ;  /* 0x00007000ff0477ac */ /* 0x000e220008000a00 */
[----:B------:R-:W-:Y:S01]  /*0090*/  SHF.R.S32.HI R17, RZ, 0x1f, R16 ;  /* 0x0000001fff117819 */ /* 0x000fe20000011410 */
[----:B------:R-:W1:Y:S01]  /*00a0*/  LDCU.64 UR36, c[0x0][0x358] ;  /* 0x00006b00ff2477ac */ /* 0x000e620008000a00 */
[----:B0-----:R-:W-:-:S04]  /*00b0*/  IADD3 R2, P0, PT, R16, UR4, RZ ;  /* 0x0000000410027c10 */ /* 0x001fc8000ff1e0ff */
[----:B------:R-:W-:-:S05]  /*00c0*/  IADD3.X R3, PT, PT, R17, UR5, RZ, P0, !PT ;  /* 0x0000000511037c10 */ /* 0x000fca00087fe4ff */
[----:B-1----:R-:W2:Y:S01]  /*00d0*/  LDG.E.U8 R0, desc[UR36][R2.64] ;  /* 0x0000002402007981 */ /* 0x002ea2000c1e1100 */
        /* <DEDUP_REMOVED lines=21> */
.L_x_22:
[----:B------:R-:W-:Y:S05]  /*0230*/  BSYNC.RELIABLE B6 ;  /* 0x0000000000067941 */ /* 0x000fea0003800100 */
.L_x_21:
        /* <DEDUP_REMOVED lines=12> */
.L_x_25:
[----:B------:R-:W-:Y:S05]  /*0300*/  BSYNC.RELIABLE B1 ;  /* 0x0000000000017941 */ /* 0x000fea0003800100 */
.L_x_24:
        /* <DEDUP_REMOVED lines=12> */
.L_x_27:
[----:B------:R-:W-:Y:S05]  /*03d0*/  BSYNC.RELIABLE B1 ;  /* 0x0000000000017941 */ /* 0x000fea0003800100 */
.L_x_26:
        /* <DEDUP_REMOVED lines=12> */
.L_x_29:
[----:B------:R-:W-:Y:S05]  /*04a0*/  BSYNC.RELIABLE B1 ;  /* 0x0000000000017941 */ /* 0x000fea0003800100 */
.L_x_28:
        /* <DEDUP_REMOVED lines=12> */
.L_x_31:
[----:B------:R-:W-:Y:S05]  /*0570*/  BSYNC.RELIABLE B1 ;  /* 0x0000000000017941 */ /* 0x000fea0003800100 */
.L_x_30:
        /* <DEDUP_REMOVED lines=12> */
.L_x_33:
[----:B------:R-:W-:Y:S05]  /*0640*/  BSYNC.RELIABLE B1 ;  /* 0x0000000000017941 */ /* 0x000fea0003800100 */
.L_x_32:
        /* <DEDUP_REMOVED lines=12> */
.L_x_35:
[----:B------:R-:W-:Y:S05]  /*0710*/  BSYNC.RELIABLE B1 ;  /* 0x0000000000017941 */ /* 0x000fea0003800100 */
.L_x_34:
        /* <DEDUP_REMOVED lines=12> */
.L_x_37:
[----:B------:R-:W-:Y:S05]  /*07e0*/  BSYNC.RELIABLE B1 ;  /* 0x0000000000017941 */ /* 0x000fea0003800100 */
.L_x_36:
        /* <DEDUP_REMOVED lines=8> */
.L_x_23:
[----:B------:R-:W-:Y:S05]  /*0870*/  BSYNC.RECONVERGENT B0 ;  /* 0x0000000000007941 */ /* 0x000fea0003800200 */
.L_x_20:
        /* <DEDUP_REMOVED lines=9> */
.L_x_38:
[----:B------:R-:W0:Y:S02]  /*0910*/  LDCU.64 UR4, c[0x0][0x388] ;  /* 0x00007100ff0477ac */ /* 0x000e240008000a00 */
[----:B0-----:R-:W-:-:S04]  /*0920*/  IADD3 R16, P0, PT, R16, UR4, RZ ;  /* 0x0000000410107c10 */ /* 0x001fc8000ff1e0ff */
[----:B------:R-:W-:-:S05]  /*0930*/  IADD3.X R17, PT, PT, R17, UR5, RZ, P0, !PT ;  /* 0x0000000511117c10 */ /* 0x000fca00087fe4ff */
[----:B------:R-:W-:Y:S01]  /*0940*/  STG.E.U8 desc[UR36][R16.64+0x9], RZ ;  /* 0x000009ff10007986 */ /* 0x000fe2000c101124 */
[----:B------:R-:W-:Y:S05]  /*0950*/  EXIT ;  /* 0x000000000000794d */ /* 0x000fea0003800000 */
.L_x_39:
        /* <DEDUP_REMOVED lines=10> */
.L_x_61:


//--------------------- .text._Z12chequeoFilasPcPb --------------------------
	.section	.text._Z12chequeoFilasPcPb,"ax",@progbits
	.align	128
        .global         _Z12chequeoFilasPcPb
        .type           _Z12chequeoFilasPcPb,@function
        .size           _Z12chequeoFilasPcPb,(.L_x_62 - _Z12chequeoFilasPcPb)
        .other          _Z12chequeoFilasPcPb,@"STO_CUDA_ENTRY STV_DEFAULT"
_Z12chequeoFilasPcPb:
.text._Z12chequeoFilasPcPb:
        /* <DEDUP_REMOVED lines=9> */
[----:B------:R-:W-:Y:S01]  /*0090*/  IMAD R0, R16, 0x9, RZ ;  /* 0x0000000910007824 */ /* 0x000fe200078e02ff */
[----:B------:R-:W1:Y:S04]  /*00a0*/  LDCU.64 UR36, c[0x0][0x358] ;  /* 0x00006b00ff2477ac */ /* 0x000e680008000a00 */
[----:B0-----:R-:W-:-:S04]  /*00b0*/  IADD3 R2, P0, PT, R0, UR4, RZ ;  /* 0x0000000400027c10 */ /* 0x001fc8000ff1e0ff */
[----:B------:R-:W-:-:S05]  /*00c0*/  LEA.HI.X.SX32 R3, R0, UR5, 0x1, P0 ;  /* 0x0000000500037c11 */ /* 0x000fca00080f0eff */
        /* <DEDUP_REMOVED lines=22> */
.L_x_42:
[----:B------:R-:W-:Y:S05]  /*0230*/  BSYNC.RELIABLE B6 ;  /* 0x0000000000067941 */ /* 0x000fea0003800100 */
.L_x_41:
        /* <DEDUP_REMOVED lines=12> */
.L_x_45:
[----:B------:R-:W-:Y:S05]  /*0300*/  BSYNC.RELIABLE B1 ;  /* 0x0000000000017941 */ /* 0x000fea0003800100 */
.L_x_44:
        /* <DEDUP_REMOVED lines=12> */
.L_x_47:
[----:B------:R-:W-:Y:S05]  /*03d0*/  BSYNC.RELIABLE B1 ;  /* 0x0000000000017941 */ /* 0x000fea0003800100 */
.L_x_46:
        /* <DEDUP_REMOVED lines=12> */
.L_x_49:
[----:B------:R-:W-:Y:S05]  /*04a0*/  BSYNC.RELIABLE B1 ;  /* 0x0000000000017941 */ /* 0x000fea0003800100 */
.L_x_48:
        /* <DEDUP_REMOVED lines=12> */
.L_x_51:
[----:B------:R-:W-:Y:S05]  /*0570*/  BSYNC.RELIABLE B1 ;  /* 0x0000000000017941 */ /* 0x000fea0003800100 */
.L_x_50:
        /* <DEDUP_REMOVED lines=12> */
.L_x_53:
[----:B------:R-:W-:Y:S05]  /*0640*/  BSYNC.RELIABLE B1 ;  /* 0x0000000000017941 */ /* 0x000fea0003800100 */
.L_x_52:
        /* <DEDUP_REMOVED lines=12> */
.L_x_55:
[----:B------:R-:W-:Y:S05]  /*0710*/  BSYNC.RELIABLE B1 ;  /* 0x0000000000017941 */ /* 0x000fea0003800100 */
.L_x_54:
        /* <DEDUP_REMOVED lines=12> */
.L_x_57:
[----:B------:R-:W-:Y:S05]  /*07e0*/  BSYNC.RELIABLE B1 ;  /* 0x0000000000017941 */ /* 0x000fea0003800100 */
.L_x_56:
        /* <DEDUP_REMOVED lines=8> */
.L_x_43:
[----:B------:R-:W-:Y:S05]  /*0870*/  BSYNC.RECONVERGENT B0 ;  /* 0x0000000000007941 */ /* 0x000fea0003800200 */
.L_x_40:
        /* <DEDUP_REMOVED lines=9> */
.L_x_58:
[----:B------:R-:W0:Y:S02]  /*0910*/  LDCU.64 UR4, c[0x0][0x388] ;  /* 0x00007100ff0477ac */ /* 0x000e240008000a00 */
[----:B0-----:R-:W-:-:S04]  /*0920*/  IADD3 R2, P0, PT, R16, UR4, RZ ;  /* 0x0000000410027c10 */ /* 0x001fc8000ff1e0ff */
[----:B------:R-:W-:-:S05]  /*0930*/  LEA.HI.X.SX32 R3, R16, UR5, 0x1, P0 ;  /* 0x0000000510037c11 */ /* 0x000fca00080f0eff */
[----:B------:R-:W-:Y:S01]  /*0940*/  STG.E.U8 desc[UR36][R2.64], RZ ;  /* 0x000000ff02007986 */ /* 0x000fe2000c101124 */
[----:B------:R-:W-:Y:S05]  /*0950*/  EXIT ;  /* 0x000000000000794d */ /* 0x000fea0003800000 */
.L_x_59:
        /* <DEDUP_REMOVED lines=10> */
.L_x_62:


//--------------------- .nv.global.init           --------------------------
	.section	.nv.global.init,"aw",@progbits
.nv.global.init:
	.type		$str,@object
	.size		$str,($str$2 - $str)
$str:
        /*0000*/ 	.byte	0x70, 0x65, 0x74, 0x6f, 0x20, 0x65, 0x6e, 0x20, 0x75, 0x6e, 0x61, 0x20, 0x66, 0x69, 0x6c, 0x61
        /*0010*/ 	.byte	0x0a, 0x00
	.type		$str$2,@object
	.size		$str$2,($str$1 - $str$2)
$str$2:
        /*0012*/ 	.byte	0x70, 0x65, 0x74, 0x6f, 0x20, 0x65, 0x6e, 0x20, 0x73, 0x75, 0x62, 0x63, 0x75, 0x61, 0x64, 0x72
        /*0022*/ 	.byte	0x6f, 0x0a, 0x00
	.type		$str$1,@object
	.size		$str$1,(.L_1 - $str$1)
$str$1:
        /*0025*/ 	.byte	0x70, 0x65, 0x74, 0x6f, 0x20, 0x65, 0x6e, 0x20, 0x75, 0x6e, 0x61, 0x20, 0x63, 0x6f, 0x6c, 0x75
        /*0035*/ 	.byte	0x6d, 0x6e, 0x61, 0x0a, 0x00
.L_1:


//--------------------- .nv.shared.reserved.0     --------------------------
	.section	.nv.shared.reserved.0,"aw",@nobits
	.weak		__nv_reservedSMEM_offset_0_alias
	.size		__nv_reservedSMEM_offset_0_alias, 0, 64
	.other		__nv_reservedSMEM_offset_0_alias,@"STO_CUDA_RESERVED_SHARED STV_DEFAULT"
__nv_reservedSMEM_offset_0_alias:
	.zero		0
	.zero		64


//--------------------- .nv.constant0._Z17chequeoSubcuadrosPcPb --------------------------
	.section	.nv.constant0._Z17chequeoSubcuadrosPcPb,"a",@progbits
	.sectionflags	@""
	.align	4
.nv.constant0._Z17chequeoSubcuadrosPcPb:
	.zero		912


//--------------------- .nv.constant0._Z15chequeoColumnasPcPb --------------------------
	.section	.nv.constant0._Z15chequeoColumnasPcPb,"a",@progbits
	.sectionflags	@""
	.align	4
.nv.constant0._Z15chequeoColumnasPcPb:
	.zero		912


//--------------------- .nv.constant0._Z12chequeoFilasPcPb --------------------------
	.section	.nv.constant0._Z12chequeoFilasPcPb,"a",@progbits
	.sectionflags	@""
	.align	4
.nv.constant0._Z12chequeoFilasPcPb:
	.zero		912


//--------------------- SYMBOLS --------------------------

	.type		.nv.reservedSmem.offset0,@object
	.size		.nv.reservedSmem.offset0,0x4
	.type		vprintf,@function
